//
// Generated by NVIDIA NVVM Compiler
//
// Compiler Build ID: CL-36424714
// Cuda compilation tools, release 13.0, V13.0.88
// Based on NVVM 20.0.0
//

.version 9.0
.target sm_100
.address_size 64

	// .globl	_Z9operationPiS_S_i

.visible .entry _Z9operationPiS_S_i(
	.param .u64 .ptr .align 1 _Z9operationPiS_S_i_param_0,
	.param .u64 .ptr .align 1 _Z9operationPiS_S_i_param_1,
	.param .u64 .ptr .align 1 _Z9operationPiS_S_i_param_2,
	.param .u32 _Z9operationPiS_S_i_param_3
)
{
	.reg .pred 	%p<5>;
	.reg .b32 	%r<18>;
	.reg .b64 	%rd<23>;

	ld.param.u64 	%rd4, [_Z9operationPiS_S_i_param_0];
	ld.param.u64 	%rd5, [_Z9operationPiS_S_i_param_1];
	ld.param.u64 	%rd6, [_Z9operationPiS_S_i_param_2];
	ld.param.u32 	%r2, [_Z9operationPiS_S_i_param_3];
	cvta.to.global.u64 	%rd1, %rd6;
	cvta.to.global.u64 	%rd2, %rd5;
	cvta.to.global.u64 	%rd3, %rd4;
	mov.u32 	%r3, %tid.x;
	mov.u32 	%r4, %ctaid.x;
	mov.u32 	%r5, %ntid.x;
	mad.lo.s32 	%r1, %r4, %r5, %r3;
	setp.gt.s32 	%p1, %r1, 1023;
	@%p1 bra 	$L__BB0_8;
	setp.eq.s32 	%p2, %r2, 3;
	@%p2 bra 	$L__BB0_6;
	setp.eq.s32 	%p3, %r2, 2;
	@%p3 bra 	$L__BB0_5;
	setp.ne.s32 	%p4, %r2, 1;
	@%p4 bra 	$L__BB0_7;
	mul.wide.s32 	%rd15, %r1, 4;
	add.s64 	%rd16, %rd3, %rd15;
	ld.global.u32 	%r12, [%rd16];
	add.s64 	%rd17, %rd2, %rd15;
	ld.global.u32 	%r13, [%rd17];
	add.s32 	%r14, %r13, %r12;
	add.s64 	%rd18, %rd1, %rd15;
	st.global.u32 	[%rd18], %r14;
	bra.uni 	$L__BB0_8;
$L__BB0_5:
	mul.wide.s32 	%rd11, %r1, 4;
	add.s64 	%rd12, %rd3, %rd11;
	ld.global.u32 	%r9, [%rd12];
	add.s64 	%rd13, %rd2, %rd11;
	ld.global.u32 	%r10, [%rd13];
	sub.s32 	%r11, %r9, %r10;
	add.s64 	%rd14, %rd1, %rd11;
	st.global.u32 	[%rd14], %r11;
	bra.uni 	$L__BB0_8;
$L__BB0_6:
	mul.wide.s32 	%rd7, %r1, 4;
	add.s64 	%rd8, %rd3, %rd7;
	ld.global.u32 	%r6, [%rd8];
	add.s64 	%rd9, %rd2, %rd7;
	ld.global.u32 	%r7, [%rd9];
	mul.lo.s32 	%r8, %r7, %r6;
	add.s64 	%rd10, %rd1, %rd7;
	st.global.u32 	[%rd10], %r8;
	bra.uni 	$L__BB0_8;
$L__BB0_7:
	mul.wide.s32 	%rd19, %r1, 4;
	add.s64 	%rd20, %rd3, %rd19;
	ld.global.u32 	%r15, [%rd20];
	add.s64 	%rd21, %rd2, %rd19;
	ld.global.u32 	%r16, [%rd21];
	rem.s32 	%r17, %r15, %r16;
	add.s64 	%rd22, %rd1, %rd19;
	st.global.u32 	[%rd22], %r17;
$L__BB0_8:
	ret;

}


// ===== COMPILED SASS (sm_100) =====

	.target	sm_100

	.elftype	@"ET_EXEC"


//--------------------- .note.nv.tkinfo           --------------------------
	.section	.note.nv.tkinfo,"",@"SHT_NOTE"
	.sectionflags	@"SHF_NOTE_NV_TKINFO"
	.tkinfo
        /*0018*/ 	.word	0x00000002
        /*0030*/ 	.string	""
        /*0030*/ 	.string	"ptxas"
        /*0030*/ 	.string	"Cuda compilation tools, release 13.0, V13.0.88"
        /*0030*/ 	.string	"Build cuda_13.0.r13.0/compiler.36424714_0"
        /*0030*/ 	.string	"-arch sm_100 -m 64 "



//--------------------- .note.nv.cuinfo           --------------------------
	.section	.note.nv.cuinfo,"",@"SHT_NOTE"
	.sectionflags	@"SHF_NOTE_NV_CUINFO"
        /*0018*/ 	.short	0x0002
        /*001a*/ 	.short	0x0064
        /*001c*/ 	.short	0x0082
	.zero		2


//--------------------- .nv.info                  --------------------------
	.section	.nv.info,"",@"SHT_CUDA_INFO"
	.align	4


	//----- nvinfo : EIATTR_REGCOUNT
	.align		4
        /*0000*/ 	.byte	0x04, 0x2f
        /*0002*/ 	.short	(.L_1 - .L_0)
	.align		4
.L_0:
        /*0004*/ 	.word	index@(_Z9operationPiS_S_i)
        /*0008*/ 	.word	0x0000000d


	//----- nvinfo : EIATTR_FRAME_SIZE
	.align		4
.L_1:
        /*000c*/ 	.byte	0x04, 0x11
        /*000e*/ 	.short	(.L_3 - .L_2)
	.align		4
.L_2:
        /*0010*/ 	.word	index@(_Z9operationPiS_S_i)
        /*0014*/ 	.word	0x00000000


	//----- nvinfo : EIATTR_MIN_STACK_SIZE
	.align		4
.L_3:
        /*0018*/ 	.byte	0x04, 0x12
        /*001a*/ 	.short	(.L_5 - .L_4)
	.align		4
.L_4:
        /*001c*/ 	.word	index@(_Z9operationPiS_S_i)
        /*0020*/ 	.word	0x00000000
.L_5:


//--------------------- .nv.compat                --------------------------
	.section	.nv.compat,"",@"SHT_CUDA_COMPAT_INFO"
	.align	4
        /*0000*/ 	.byte	0x02, 0x09, 0x00, 0x00, 0x02, 0x02, 0x01, 0x00, 0x02, 0x05, 0x05, 0x00, 0x03, 0x07, 0x01, 0x01
        /*0010*/ 	.byte	0x02, 0x03, 0x00, 0x00, 0x02, 0x06, 0x01, 0x00, 0x04, 0x0b, 0x08, 0x00, 0x09, 0x00, 0x00, 0x00
        /*0020*/ 	.byte	0x00, 0x00, 0x00, 0x00


//--------------------- .nv.info._Z9operationPiS_S_i --------------------------
	.section	.nv.info._Z9operationPiS_S_i,"",@"SHT_CUDA_INFO"
	.sectionflags	@""
	.align	4


	//----- nvinfo : EIATTR_CUDA_API_VERSION
	.align		4
        /*0000*/ 	.byte	0x04, 0x37
        /*0002*/ 	.short	(.L_7 - .L_6)
.L_6:
        /*0004*/ 	.word	0x00000082


	//----- nvinfo : EIATTR_KPARAM_INFO
	.align		4
.L_7:
        /*0008*/ 	.byte	0x04, 0x17
        /*000a*/ 	.short	(.L_9 - .L_8)
.L_8:
        /*000c*/ 	.word	0x00000000
        /*0010*/ 	.short	0x0003
        /*0012*/ 	.short	0x0018
        /*0014*/ 	.byte	0x00, 0xf0, 0x11, 0x00


	//----- nvinfo : EIATTR_KPARAM_INFO
	.align		4
.L_9:
        /*0018*/ 	.byte	0x04, 0x17
        /*001a*/ 	.short	(.L_11 - .L_10)
.L_10:
        /*001c*/ 	.word	0x00000000
        /*0020*/ 	.short	0x0002
        /*0022*/ 	.short	0x0010
        /*0024*/ 	.byte	0x00, 0xf5, 0x21, 0x00


	//----- nvinfo : EIATTR_KPARAM_INFO
	.align		4
.L_11:
        /*0028*/ 	.byte	0x04, 0x17
        /*002a*/ 	.short	(.L_13 - .L_12)
.L_12:
        /*002c*/ 	.word	0x00000000
        /*0030*/ 	.short	0x0001
        /*0032*/ 	.short	0x0008
        /*0034*/ 	.byte	0x00, 0xf5, 0x21, 0x00


	//----- nvinfo : EIATTR_KPARAM_INFO
	.align		4
.L_13:
        /*0038*/ 	.byte	0x04, 0x17
        /*003a*/ 	.short	(.L_15 - .L_14)
.L_14:
        /*003c*/ 	.word	0x00000000
        /*0040*/ 	.short	0x0000
        /*0042*/ 	.short	0x0000
        /*0044*/ 	.byte	0x00, 0xf5, 0x21, 0x00


	//----- nvinfo : EIATTR_SPARSE_MMA_MASK
	.align		4
.L_15:
        /*0048*/ 	.byte	0x03, 0x50
        /*004a*/ 	.short	0x0000


	//----- nvinfo : EIATTR_MAXREG_COUNT
	.align		4
        /*004c*/ 	.byte	0x03, 0x1b
        /*004e*/ 	.short	0x00ff


	//----- nvinfo : EIATTR_MERCURY_ISA_VERSION
	.align		4
        /*0050*/ 	.byte	0x03, 0x5f
        /*0052*/ 	.short	0x0101


	//----- nvinfo : EIATTR_VRC_CTA_INIT_COUNT
	.align		4
        /*0054*/ 	.byte	0x02, 0x4a
	.zero		1
	.zero		1


	//----- nvinfo : EIATTR_EXIT_INSTR_OFFSETS
	.align		4
        /*0058*/ 	.byte	0x04, 0x1c
        /*005a*/ 	.short	(.L_17 - .L_16)


	//   ....[0]....
.L_16:
        /*005c*/ 	.word	0x00000060


	//   ....[1]....
        /*0060*/ 	.word	0x000001b0


	//   ....[2]....
        /*0064*/ 	.word	0x000003b0


	//   ....[3]....
        /*0068*/ 	.word	0x00000460


	//   ....[4]....
        /*006c*/ 	.word	0x00000510


	//----- nvinfo : EIATTR_INDIRECT_BRANCH_TARGETS
	.align		4
.L_17:
        /*0070*/ 	.byte	0x04, 0x34
        /*0072*/ 	.short	(.L_19 - .L_18)


	//   ....[0]....
.L_18:
        /*0074*/ 	.word	.L_x_2@srel
        /*0078*/ 	.short	0x0
        /*007a*/ 	.short	0x0
        /*007c*/ 	.word	0x3
        /*0080*/ 	.word	.L_x_3@srel
        /*0084*/ 	.word	.L_x_4@srel
        /*0088*/ 	.word	.L_x_5@srel


	//----- nvinfo : EIATTR_CBANK_PARAM_SIZE
	.align		4
.L_19:
        /*008c*/ 	.byte	0x03, 0x19
        /*008e*/ 	.short	0x001c


	//----- nvinfo : EIATTR_PARAM_CBANK
	.align		4
        /*0090*/ 	.byte	0x04, 0x0a
        /*0092*/ 	.short	(.L_21 - .L_20)
	.align		4
.L_20:
        /*0094*/ 	.word	index@(.nv.constant0._Z9operationPiS_S_i)
        /*0098*/ 	.short	0x0380
        /*009a*/ 	.short	0x001c


	//----- nvinfo : EIATTR_SW_WAR
	.align		4
.L_21:
        /*009c*/ 	.byte	0x04, 0x36
        /*009e*/ 	.short	(.L_23 - .L_22)
.L_22:
        /*00a0*/ 	.word	0x00000008
.L_23:


//--------------------- .nv.callgraph             --------------------------
	.section	.nv.callgraph,"",@"SHT_CUDA_CALLGRAPH"
	.align	4
	.sectionentsize	8
	.align		4
        /*0000*/ 	.word	0x00000000
	.align		4
        /*0004*/ 	.word	0xffffffff
	.align		4
        /*0008*/ 	.word	0x00000000
	.align		4
        /*000c*/ 	.word	0xfffffffe
	.align		4
        /*0010*/ 	.word	0x00000000
	.align		4
        /*0014*/ 	.word	0xfffffffd
	.align		4
        /*0018*/ 	.word	0x00000000
	.align		4
        /*001c*/ 	.word	0xfffffffc


//--------------------- .nv.constant2._Z9operationPiS_S_i --------------------------
	.section	.nv.constant2._Z9operationPiS_S_i,"a",@progbits
	.sectionflags	@""
	.align	4
.nv.constant2._Z9operationPiS_S_i:
        /*0000*/ 	.byte	0xc0, 0x03, 0x00, 0x00, 0x70, 0x04, 0x00, 0x00, 0xf0, 0x00, 0x00, 0x00


//--------------------- .text._Z9operationPiS_S_i --------------------------
	.section	.text._Z9operationPiS_S_i,"ax",@progbits
	.align	128
        .global         _Z9operationPiS_S_i
        .type           _Z9operationPiS_S_i,@function
        .size           _Z9operationPiS_S_i,(.L_x_6 - _Z9operationPiS_S_i)
        .other          _Z9operationPiS_S_i,@"STO_CUDA_ENTRY STV_DEFAULT"
_Z9operationPiS_S_i:
.text._Z9operationPiS_S_i:
[----:B------:R-:W-:Y:S01]  /*0000*/  LDC R1, c[0x0][0x37c] ;  /* 0x0000df00ff017b82 */ /* 0x000fe20000000800 */
[----:B------:R-:W0:Y:S07]  /*0010*/  S2R R0, SR_TID.X ;  /* 0x0000000000007919 */ /* 0x000e2e0000002100 */
[----:B------:R-:W0:Y:S08]  /*0020*/  S2UR UR4, SR_CTAID.X ;  /* 0x00000000000479c3 */ /* 0x000e300000002500 */
[----:B------:R-:W0:Y:S02]  /*0030*/  LDC R3, c[0x0][0x360] ;  /* 0x0000d800ff037b82 */ /* 0x000e240000000800 */
[----:B0-----:R-:W-:-:S05]  /*0040*/  IMAD R0, R3, UR4, R0 ;  /* 0x0000000403007c24 */ /* 0x001fca000f8e0200 */
[----:B------:R-:W-:-:S13]  /*0050*/  ISETP.GT.AND P0, PT, R0, 0x3ff, PT ;  /* 0x000003ff0000780c */ /* 0x000fda0003f04270 */
[----:B------:R-:W-:Y:S05]  /*0060*/  @P0 EXIT ;  /* 0x000000000000094d */ /* 0x000fea0003800000 */
[----:B------:R-:W0:Y:S01]  /*0070*/  LDC R4, c[0x0][0x398] ;  /* 0x0000e600ff047b82 */ /* 0x000e220000000800 */
[----:B------:R-:W-:Y:S01]  /*0080*/  MOV R3, 0xfffffffe ;  /* 0xfffffffe00037802 */ /* 0x000fe20000000f00 */
[----:B------:R-:W1:Y:S03]  /*0090*/  LDCU.64 UR4, c[0x0][0x358] ;  /* 0x00006b00ff0477ac */ /* 0x000e660008000a00 */
[----:B0-----:R-:W-:-:S04]  /*00a0*/  VIADDMNMX.U32 R2, R4, R3, 0x2, PT ;  /* 0x0000000204027446 */ /* 0x001fc80003800003 */
[----:B------:R-:W-:-:S04]  /*00b0*/  SHF.L.U32 R5, R2, 0x2, RZ ;  /* 0x0000000202057819 */ /* 0x000fc800000006ff */
[----:B------:R-:W0:Y:S02]  /*00c0*/  LDC R2, c[0x2][R5] ;  /* 0x0080000005027b82 */ /* 0x000e240000000800 */
[----:B0-----:R-:W-:-:S04]  /*00d0*/  SHF.R.S32.HI R3, RZ, 0x1f, R2 ;  /* 0x0000001fff037819 */ /* 0x001fc80000011402 */
.L_x_2:
[----:B-1----:R-:W-:Y:S05]  /*00e0*/  BRX R2 -0xf0                             (*"BRANCH_TARGETS .L_x_3,.L_x_4,.L_x_5"*) ;  /* 0xfffffffc02c47949 */ /* 0x002fea000383ffff */
.L_x_5:
[----:B------:R-:W-:-:S13]  /*00f0*/  ISETP.NE.AND P0, PT, R4, 0x1, PT ;  /* 0x000000010400780c */ /* 0x000fda0003f05270 */
[----:B------:R-:W-:Y:S05]  /*0100*/  @P0 BRA `(.L_x_0) ;  /* 0x00000000002c0947 */ /* 0x000fea0003800000 */
[----:B------:R-:W0:Y:S08]  /*0110*/  LDC.64 R2, c[0x0][0x380] ;  /* 0x0000e000ff027b82 */ /* 0x000e300000000a00 */
[----:B------:R-:W1:Y:S08]  /*0120*/  LDC.64 R4, c[0x0][0x388] ;  /* 0x0000e200ff047b82 */ /* 0x000e700000000a00 */
[----:B------:R-:W2:Y:S01]  /*0130*/  LDC.64 R6, c[0x0][0x390] ;  /* 0x0000e400ff067b82 */ /* 0x000ea20000000a00 */
[----:B0-----:R-:W-:-:S06]  /*0140*/  IMAD.WIDE R2, R0, 0x4, R2 ;  /* 0x0000000400027825 */ /* 0x001fcc00078e0202 */
[----:B------:R-:W3:Y:S01]  /*0150*/  LDG.E R2, desc[UR4][R2.64] ;  /* 0x0000000402027981 */ /* 0x000ee2000c1e1900 */
[----:B-1----:R-:W-:-:S06]  /*0160*/  IMAD.WIDE R4, R0, 0x4, R4 ;  /* 0x0000000400047825 */ /* 0x002fcc00078e0204 */
[----:B------:R-:W3:Y:S01]  /*0170*/  LDG.E R5, desc[UR4][R4.64] ;  /* 0x0000000404057981 */ /* 0x000ee2000c1e1900 */
[----:B--2---:R-:W-:Y:S01]  /*0180*/  IMAD.WIDE R6, R0, 0x4, R6 ;  /* 0x0000000400067825 */ /* 0x004fe200078e0206 */
[----:B---3--:R-:W-:-:S05]  /*0190*/  IADD3 R9, PT, PT, R2, R5, RZ ;  /* 0x0000000502097210 */ /* 0x008fca0007ffe0ff */
[----:B------:R-:W-:Y:S01]  /*01a0*/  STG.E desc[UR4][R6.64], R9 ;  /* 0x0000000906007986 */ /* 0x000fe2000c101904 */
[----:B------:R-:W-:Y:S05]  /*01b0*/  EXIT ;  /* 0x000000000000794d */ /* 0x000fea0003800000 */
.L_x_0:
[----:B------:R-:W0:Y:S08]  /*01c0*/  LDC.64 R2, c[0x0][0x388] ;  /* 0x0000e200ff027b82 */ /* 0x000e300000000a00 */
[----:B------:R-:W1:Y:S01]  /*01d0*/  LDC.64 R4, c[0x0][0x380] ;  /* 0x0000e000ff047b82 */ /* 0x000e620000000a00 */
[----:B0-----:R-:W-:-:S06]  /*01e0*/  IMAD.WIDE R2, R0, 0x4, R2 ;  /* 0x0000000400027825 */ /* 0x001fcc00078e0202 */
[----:B------:R-:W2:Y:S01]  /*01f0*/  LDG.E R2, desc[UR4][R2.64] ;  /* 0x0000000402027981 */ /* 0x000ea2000c1e1900 */
[----:B-1----:R-:W-:-:S05]  /*0200*/  IMAD.WIDE R4, R0, 0x4, R4 ;  /* 0x0000000400047825 */ /* 0x002fca00078e0204 */
[----:B------:R0:W3:Y:S01]  /*0210*/  LDG.E R8, desc[UR4][R4.64] ;  /* 0x0000000404087981 */ /* 0x0000e2000c1e1900 */
[-C--:B--2---:R-:W-:Y:S02]  /*0220*/  IABS R10, R2.reuse ;  /* 0x00000002000a7213 */ /* 0x084fe40000000000 */
[----:B0-----:R-:W-:Y:S02]  /*0230*/  IABS R5, R2 ;  /* 0x0000000200057213 */ /* 0x001fe40000000000 */
[----:B------:R-:W0:Y:S01]  /*0240*/  I2F.RP R9, R10 ;  /* 0x0000000a00097306 */ /* 0x000e220000209400 */
[----:B---3--:R-:W-:Y:S02]  /*0250*/  IABS R4, R8 ;  /* 0x0000000800047213 */ /* 0x008fe40000000000 */
[----:B------:R-:W-:-:S05]  /*0260*/  ISETP.GE.AND P2, PT, R8, RZ, PT ;  /* 0x000000ff0800720c */ /* 0x000fca0003f46270 */
[----:B0-----:R-:W0:Y:S02]  /*0270*/  MUFU.RCP R9, R9 ;  /* 0x0000000900097308 */ /* 0x001e240000001000 */
[----:B0-----:R-:W-:-:S06]  /*0280*/  IADD3 R6, PT, PT, R9, 0xffffffe, RZ ;  /* 0x0ffffffe09067810 */ /* 0x001fcc0007ffe0ff */
[----:B------:R0:W1:Y:S02]  /*0290*/  F2I.FTZ.U32.TRUNC.NTZ R7, R6 ;  /* 0x0000000600077305 */ /* 0x000064000021f000 */
[----:B0-----:R-:W-:Y:S02]  /*02a0*/  HFMA2 R6, -RZ, RZ, 0, 0 ;  /* 0x00000000ff067431 */ /* 0x001fe400000001ff */
[----:B-1----:R-:W-:-:S04]  /*02b0*/  IMAD.MOV R3, RZ, RZ, -R7 ;  /* 0x000000ffff037224 */ /* 0x002fc800078e0a07 */
[----:B------:R-:W-:-:S04]  /*02c0*/  IMAD R3, R3, R10, RZ ;  /* 0x0000000a03037224 */ /* 0x000fc800078e02ff */
[----:B------:R-:W-:Y:S01]  /*02d0*/  IMAD.HI.U32 R7, R7, R3, R6 ;  /* 0x0000000307077227 */ /* 0x000fe200078e0006 */
[----:B------:R-:W-:-:S05]  /*02e0*/  IADD3 R3, PT, PT, RZ, -R5, RZ ;  /* 0x80000005ff037210 */ /* 0x000fca0007ffe0ff */
[----:B------:R-:W-:-:S04]  /*02f0*/  IMAD.HI.U32 R7, R7, R4, RZ ;  /* 0x0000000407077227 */ /* 0x000fc800078e00ff */
[----:B------:R-:W-:Y:S02]  /*0300*/  IMAD R7, R7, R3, R4 ;  /* 0x0000000307077224 */ /* 0x000fe400078e0204 */
[----:B------:R-:W0:Y:S03]  /*0310*/  LDC.64 R4, c[0x0][0x390] ;  /* 0x0000e400ff047b82 */ /* 0x000e260000000a00 */
[----:B------:R-:W-:-:S13]  /*0320*/  ISETP.GT.U32.AND P0, PT, R10, R7, PT ;  /* 0x000000070a00720c */ /* 0x000fda0003f04070 */
[----:B------:R-:W-:Y:S01]  /*0330*/  @!P0 IMAD.IADD R7, R7, 0x1, -R10 ;  /* 0x0000000107078824 */ /* 0x000fe200078e0a0a */
[----:B------:R-:W-:-:S04]  /*0340*/  ISETP.NE.AND P0, PT, R2, RZ, PT ;  /* 0x000000ff0200720c */ /* 0x000fc80003f05270 */
[----:B------:R-:W-:Y:S01]  /*0350*/  ISETP.GT.U32.AND P1, PT, R10, R7, PT ;  /* 0x000000070a00720c */ /* 0x000fe20003f24070 */
[----:B0-----:R-:W-:-:S12]  /*0360*/  IMAD.WIDE R4, R0, 0x4, R4 ;  /* 0x0000000400047825 */ /* 0x001fd800078e0204 */
[----:B------:R-:W-:-:S04]  /*0370*/  @!P1 IADD3 R7, PT, PT, R7, -R10, RZ ;  /* 0x8000000a07079210 */ /* 0x000fc80007ffe0ff */
[----:B------:R-:W-:Y:S02]  /*0380*/  @!P2 IADD3 R7, PT, PT, -R7, RZ, RZ ;  /* 0x000000ff0707a210 */ /* 0x000fe40007ffe1ff */
[----:B------:R-:W-:-:S05]  /*0390*/  @!P0 LOP3.LUT R7, RZ, R2, RZ, 0x33, !PT ;  /* 0x00000002ff078212 */ /* 0x000fca00078e33ff */
[----:B------:R-:W-:Y:S01]  /*03a0*/  STG.E desc[UR4][R4.64], R7 ;  /* 0x0000000704007986 */ /* 0x000fe2000c101904 */
[----:B------:R-:W-:Y:S05]  /*03b0*/  EXIT ;  /* 0x000000000000794d */ /* 0x000fea0003800000 */
.L_x_3:
        /* <DEDUP_REMOVED lines=8> */
[----:B---3--:R-:W-:-:S05]  /*0440*/  IADD3 R9, PT, PT, R2, -R5, RZ ;  /* 0x8000000502097210 */ /* 0x008fca0007ffe0ff */
[----:B------:R-:W-:Y:S01]  /*0450*/  STG.E desc[UR4][R6.64], R9 ;  /* 0x0000000906007986 */ /* 0x000fe2000c101904 */
[----:B------:R-:W-:Y:S05]  /*0460*/  EXIT ;  /* 0x000000000000794d */ /* 0x000fea0003800000 */
.L_x_4:
[----:B------:R-:W0:Y:S08]  /*0470*/  LDC.64 R2, c[0x0][0x380] ;  /* 0x0000e000ff027b82 */ /* 0x000e300000000a00 */
[----:B------:R-:W1:Y:S08]  /*0480*/  LDC.64 R4, c[0x0][0x388] ;  /* 0x0000e200ff047b82 */ /* 0x000e700000000a00 */
[----:B------:R-:W2:Y:S01]  /*0490*/  LDC.64 R6, c[0x0][0x390] ;  /* 0x0000e400ff067b82 */ /* 0x000ea20000000a00 */
[----:B0-----:R-:W-:-:S06]  /*04a0*/  IMAD.WIDE R2, R0, 0x4, R2 ;  /* 0x0000000400027825 */ /* 0x001fcc00078e0202 */
[----:B------:R-:W3:Y:S01]  /*04b0*/  LDG.E R2, desc[UR4][R2.64] ;  /* 0x0000000402027981 */ /* 0x000ee2000c1e1900 */
[----:B-1----:R-:W-:-:S06]  /*04c0*/  IMAD.WIDE R4, R0, 0x4, R4 ;  /* 0x0000000400047825 */ /* 0x002fcc00078e0204 */
[----:B------:R-:W3:Y:S01]  /*04d0*/  LDG.E R5, desc[UR4][R4.64] ;  /* 0x0000000404057981 */ /* 0x000ee2000c1e1900 */
[----:B--2---:R-:W-:-:S04]  /*04e0*/  IMAD.WIDE R6, R0, 0x4, R6 ;  /* 0x0000000400067825 */ /* 0x004fc800078e0206 */
[----:B---3--:R-:W-:-:S05]  /*04f0*/  IMAD R9, R2, R5, RZ ;  /* 0x0000000502097224 */ /* 0x008fca00078e02ff */
[----:B------:R-:W-:Y:S01]  /*0500*/  STG.E desc[UR4][R6.64], R9 ;  /* 0x0000000906007986 */ /* 0x000fe2000c101904 */
[----:B------:R-:W-:Y:S05]  /*0510*/  EXIT ;  /* 0x000000000000794d */ /* 0x000fea0003800000 */
.L_x_1:
[----:B------:R-:W-:-:S00]  /*0520*/  BRA `(.L_x_1) ;  /* 0xfffffffc00fc7947 */ /* 0x000fc0000383ffff */
[----:B------:R-:W-:-:S00]  /*0530*/  NOP ;  /* 0x0000000000007918 */ /* 0x000fc00000000000 */
        /* <DEDUP_REMOVED lines=12> */
.L_x_6:


//--------------------- .nv.shared.reserved.0     --------------------------
	.section	.nv.shared.reserved.0,"aw",@nobits
	.weak		__nv_reservedSMEM_offset_0_alias
	.size		__nv_reservedSMEM_offset_0_alias, 0, 64
	.other		__nv_reservedSMEM_offset_0_alias,@"STO_CUDA_RESERVED_SHARED STV_DEFAULT"
__nv_reservedSMEM_offset_0_alias:
	.zero		0
	.zero		64


//--------------------- .nv.constant0._Z9operationPiS_S_i --------------------------
	.section	.nv.constant0._Z9operationPiS_S_i,"a",@progbits
	.sectionflags	@""
	.align	4
.nv.constant0._Z9operationPiS_S_i:
	.zero		924


//--------------------- SYMBOLS --------------------------

	.type		.nv.reservedSmem.offset0,@object
	.size		.nv.reservedSmem.offset0,0x4
